	.headerflags	@"EF_CUDA_TEXMODE_UNIFIED EF_CUDA_64BIT_ADDRESS EF_CUDA_SM80 EF_CUDA_VIRTUAL_SM(EF_CUDA_SM80)"
	.elftype	@"ET_EXEC"


//--------------------- .nv.info                  --------------------------
	.section	.nv.info,"",@"SHT_CUDA_INFO"
	.align	4


	//----- nvinfo : EIATTR_REGCOUNT
	.align		4
        /*0000*/ 	.byte	0x04, 0x2f
        /*0002*/ 	.short	(.L_1 - .L_0)
	.align		4
.L_0:
        /*0004*/ 	.word	index@(candidate0)
        /*0008*/ 	.word	0x00000020


	//----- nvinfo : EIATTR_MAX_STACK_SIZE
	.align		4
.L_1:
        /*000c*/ 	.byte	0x04, 0x23
        /*000e*/ 	.short	(.L_3 - .L_2)
	.align		4
.L_2:
        /*0010*/ 	.word	index@(candidate0)
        /*0014*/ 	.word	0x00000000


	//----- nvinfo : EIATTR_MIN_STACK_SIZE
	.align		4
.L_3:
        /*0018*/ 	.byte	0x04, 0x12
        /*001a*/ 	.short	(.L_5 - .L_4)
	.align		4
.L_4:
        /*001c*/ 	.word	index@(candidate0)
        /*0020*/ 	.word	0x00000000


	//----- nvinfo : EIATTR_FRAME_SIZE
	.align		4
.L_5:
        /*0024*/ 	.byte	0x04, 0x11
        /*0026*/ 	.short	(.L_7 - .L_6)
	.align		4
.L_6:
        /*0028*/ 	.word	index@(candidate0)
        /*002c*/ 	.word	0x00000000
.L_7:


//--------------------- .nv.info.candidate0       --------------------------
	.section	.nv.info.candidate0,"",@"SHT_CUDA_INFO"
	.align	4


	//----- nvinfo : EIATTR_CUDA_API_VERSION
	.align		4
        /*0000*/ 	.byte	0x04, 0x37
        /*0002*/ 	.short	(.L_9 - .L_8)
.L_8:
        /*0004*/ 	.word	0x00000075


	//----- nvinfo : EIATTR_SW2861232_WAR
	.align		4
.L_9:
        /*0008*/ 	.byte	0x01, 0x35
	.zero		2


	//----- nvinfo : EIATTR_PARAM_CBANK
	.align		4
        /*000c*/ 	.byte	0x04, 0x0a
        /*000e*/ 	.short	(.L_11 - .L_10)
	.align		4
.L_10:
        /*0010*/ 	.word	index@(.nv.constant0.candidate0)
        /*0014*/ 	.short	0x0160
        /*0016*/ 	.short	0x0018


	//----- nvinfo : EIATTR_CBANK_PARAM_SIZE
	.align		4
.L_11:
        /*0018*/ 	.byte	0x03, 0x19
        /*001a*/ 	.short	0x0018


	//----- nvinfo : EIATTR_KPARAM_INFO
	.align		4
        /*001c*/ 	.byte	0x04, 0x17
        /*001e*/ 	.short	(.L_13 - .L_12)
.L_12:
        /*0020*/ 	.word	0x00000000
        /*0024*/ 	.short	0x0002
        /*0026*/ 	.short	0x0010
        /*0028*/ 	.byte	0x00, 0xf0, 0x21, 0x00


	//----- nvinfo : EIATTR_KPARAM_INFO
	.align		4
.L_13:
        /*002c*/ 	.byte	0x04, 0x17
        /*002e*/ 	.short	(.L_15 - .L_14)
.L_14:
        /*0030*/ 	.word	0x00000000
        /*0034*/ 	.short	0x0001
        /*0036*/ 	.short	0x0008
        /*0038*/ 	.byte	0x00, 0xf0, 0x21, 0x00


	//----- nvinfo : EIATTR_KPARAM_INFO
	.align		4
.L_15:
        /*003c*/ 	.byte	0x04, 0x17
        /*003e*/ 	.short	(.L_17 - .L_16)
.L_16:
        /*0040*/ 	.word	0x00000000
        /*0044*/ 	.short	0x0000
        /*0046*/ 	.short	0x0000
        /*0048*/ 	.byte	0x00, 0xf0, 0x21, 0x00


	//----- nvinfo : EIATTR_MAXREG_COUNT
	.align		4
.L_17:
        /*004c*/ 	.byte	0x03, 0x1b
        /*004e*/ 	.short	0x00ff


	//----- nvinfo : EIATTR_EXIT_INSTR_OFFSETS
	.align		4
        /*0050*/ 	.byte	0x04, 0x1c
        /*0052*/ 	.short	(.L_19 - .L_18)


	//   ....[0]....
.L_18:
        /*0054*/ 	.word	0x000014b0


	//----- nvinfo : EIATTR_MAX_THREADS
	.align		4
.L_19:
        /*0058*/ 	.byte	0x04, 0x05
        /*005a*/ 	.short	(.L_21 - .L_20)
.L_20:
        /*005c*/ 	.word	0x000000e0
        /*0060*/ 	.word	0x00000001
        /*0064*/ 	.word	0x00000001


	//----- nvinfo : EIATTR_CRS_STACK_SIZE
	.align		4
.L_21:
        /*0068*/ 	.byte	0x04, 0x1e
        /*006a*/ 	.short	(.L_23 - .L_22)
.L_22:
        /*006c*/ 	.word	0x00000000
.L_23:


//--------------------- .nv.rel.action            --------------------------
	.section	.nv.rel.action,"",@"SHT_CUDA_RELOCINFO"
	.align	8
	.sectionentsize	8
        /*0000*/ 	.byte	0x4b, 0x00, 0x00, 0x00, 0x00, 0x00, 0x00, 0x00, 0x00, 0x02, 0x02, 0x08, 0x10, 0x0a, 0x2f, 0x22
        /* <DEDUP_REMOVED lines=13> */


//--------------------- .nv.constant0.candidate0  --------------------------
	.section	.nv.constant0.candidate0,"a",@progbits
	.align	4
.nv.constant0.candidate0:
	.zero		376


//--------------------- .text.candidate0          --------------------------
	.section	.text.candidate0,"ax",@progbits
	.sectionflags	@"SHF_BARRIERS=1"
	.sectioninfo	@"SHI_REGISTERS=32"
	.align	128
        .global         candidate0
        .type           candidate0,@function
        .size           candidate0,(.L_x_9 - candidate0)
        .other          candidate0,@"STO_CUDA_ENTRY STV_DEFAULT"
candidate0:
.text.candidate0:
[----:B------:R-:W-:-:S02]  /*0000*/  MOV R1, c[0x0][0x28] ;  /* 0x00000a0000017a02 */ /* 0x000fc40000000f00 */
[----:B------:R-:W0:Y:S01]  /*0010*/  S2R R3, SR_CTAID.X ;  /* 0x0000000000037919 */ /* 0x000e220000002500 */
[----:B------:R-:W-:Y:S01]  /*0020*/  IMAD.MOV.U32 R2, RZ, RZ, RZ ;  /* 0x000000ffff027224 */ /* 0x000fe200078e00ff */
[----:B------:R-:W-:Y:S02]  /*0030*/  ULDC.64 UR4, c[0x0][0x118] ;  /* 0x0000460000047ab9 */ /* 0x000fe40000000a00 */
[----:B------:R-:W1:Y:S01]  /*0040*/  S2R R7, SR_TID.X ;  /* 0x0000000000077919 */ /* 0x000e620000002100 */
[----:B0-----:R-:W-:Y:S01]  /*0050*/  IMAD.HI R4, R3, -0x6db6db6d, R2 ;  /* 0x9249249303047827 */ /* 0x001fe200078e0202 */
[C---:B-1----:R-:W-:Y:S02]  /*0060*/  IADD3 R8, R7.reuse, 0xf, RZ ;  /* 0x0000000f07087810 */ /* 0x042fe40007ffe0ff */
[C---:B------:R-:W-:Y:S02]  /*0070*/  IADD3 R10, R7.reuse, 0x1, RZ ;  /* 0x00000001070a7810 */ /* 0x040fe40007ffe0ff */
[----:B------:R-:W-:Y:S01]  /*0080*/  SHF.R.U32.HI R5, RZ, 0x1f, R4 ;  /* 0x0000001fff057819 */ /* 0x000fe20000011604 */
[----:B------:R-:W-:Y:S01]  /*0090*/  IMAD.HI R6, R8, 0x78787879, RZ ;  /* 0x7878787908067827 */ /* 0x000fe200078e02ff */
[----:B------:R-:W-:-:S02]  /*00a0*/  IADD3 R9, R7, 0x4, RZ ;  /* 0x0000000407097810 */ /* 0x000fc40007ffe0ff */
[----:B------:R-:W-:Y:S01]  /*00b0*/  IADD3 R2, R7, 0x3, RZ ;  /* 0x0000000307027810 */ /* 0x000fe20007ffe0ff */
[----:B------:R-:W-:Y:S01]  /*00c0*/  IMAD.HI R14, R10, 0x78787879, RZ ;  /* 0x787878790a0e7827 */ /* 0x000fe200078e02ff */
[CC--:B------:R-:W-:Y:S02]  /*00d0*/  LEA.HI.SX32 R0, R4.reuse, R5.reuse, 0x1d ;  /* 0x0000000504007211 */ /* 0x0c0fe400078feaff */
[----:B------:R-:W-:Y:S01]  /*00e0*/  LEA.HI.SX32 R11, R4, R5, 0x1e ;  /* 0x00000005040b7211 */ /* 0x000fe200078ff2ff */
[----:B------:R-:W-:Y:S01]  /*00f0*/  IMAD.HI R16, R9, 0x78787879, RZ ;  /* 0x7878787909107827 */ /* 0x000fe200078e02ff */
[----:B------:R-:W-:Y:S02]  /*0100*/  SHF.R.U32.HI R13, RZ, 0x1f, R6 ;  /* 0x0000001fff0d7819 */ /* 0x000fe40000011606 */
[----:B------:R-:W-:Y:S01]  /*0110*/  IADD3 R4, R7, 0x6, RZ ;  /* 0x0000000607047810 */ /* 0x000fe20007ffe0ff */
[----:B------:R-:W-:Y:S01]  /*0120*/  IMAD.HI R5, R2, 0x78787879, RZ ;  /* 0x7878787902057827 */ /* 0x000fe200078e02ff */
[----:B------:R-:W-:-:S02]  /*0130*/  LEA.HI.SX32 R13, R6, R13, 0x1d ;  /* 0x0000000d060d7211 */ /* 0x000fc400078feaff */
[----:B------:R-:W-:Y:S01]  /*0140*/  SHF.R.U32.HI R15, RZ, 0x1f, R14 ;  /* 0x0000001fff0f7819 */ /* 0x000fe2000001160e */
[----:B------:R-:W-:Y:S01]  /*0150*/  IMAD.HI R12, R4, 0x78787879, RZ ;  /* 0x78787879040c7827 */ /* 0x000fe200078e02ff */
[----:B------:R-:W-:Y:S02]  /*0160*/  SHF.R.U32.HI R21, RZ, 0x1f, R16 ;  /* 0x0000001fff157819 */ /* 0x000fe40000011610 */
[----:B------:R-:W-:Y:S01]  /*0170*/  LEA.HI.SX32 R19, R14, R15, 0x1d ;  /* 0x0000000f0e137211 */ /* 0x000fe200078feaff */
[----:B------:R-:W-:Y:S01]  /*0180*/  IMAD R15, R13, -0x11, R8 ;  /* 0xffffffef0d0f7824 */ /* 0x000fe200078e0208 */
[----:B------:R-:W-:Y:S02]  /*0190*/  SHF.R.U32.HI R6, RZ, 0x1f, R5 ;  /* 0x0000001fff067819 */ /* 0x000fe40000011605 */
[----:B------:R-:W-:Y:S01]  /*01a0*/  SHF.R.U32.HI R13, RZ, 0x1f, R12 ;  /* 0x0000001fff0d7819 */ /* 0x000fe2000001160c */
[----:B------:R-:W-:Y:S01]  /*01b0*/  IMAD R19, R19, -0x11, R10 ;  /* 0xffffffef13137824 */ /* 0x000fe200078e020a */
[----:B------:R-:W-:Y:S01]  /*01c0*/  LEA.HI.SX32 R16, R16, R21, 0x1d ;  /* 0x0000001510107211 */ /* 0x000fe200078feaff */
[----:B------:R-:W-:Y:S01]  /*01d0*/  HFMA2.MMA R10, -RZ, RZ, 0, 0 ;  /* 0x00000000ff0a7435 */ /* 0x000fe200000001ff */
[----:B------:R-:W-:-:S02]  /*01e0*/  IADD3 R8, R7, 0x9, RZ ;  /* 0x0000000907087810 */ /* 0x000fc40007ffe0ff */
[----:B------:R-:W-:Y:S01]  /*01f0*/  LEA.HI.SX32 R5, R5, R6, 0x1d ;  /* 0x0000000605057211 */ /* 0x000fe200078feaff */
[----:B------:R-:W-:Y:S01]  /*0200*/  IMAD R6, R11, -0x7, R3 ;  /* 0xfffffff90b067824 */ /* 0x000fe200078e0203 */
[----:B------:R-:W-:Y:S01]  /*0210*/  LEA.HI.SX32 R17, R12, R13, 0x1d ;  /* 0x0000000d0c117211 */ /* 0x000fe200078feaff */
[----:B------:R-:W-:Y:S02]  /*0220*/  IMAD R13, R16, -0x11, R9 ;  /* 0xffffffef100d7824 */ /* 0x000fe400078e0209 */
[----:B------:R-:W-:Y:S01]  /*0230*/  IMAD.HI R12, R8, 0x78787879, RZ ;  /* 0x78787879080c7827 */ /* 0x000fe200078e02ff */
[----:B------:R-:W-:-:S03]  /*0240*/  LEA R15, R6, R15, 0x4 ;  /* 0x0000000f060f7211 */ /* 0x000fc600078e20ff */
[C---:B------:R-:W-:Y:S01]  /*0250*/  IMAD R9, R6.reuse, 0x10, R19 ;  /* 0x0000001006097824 */ /* 0x040fe200078e0213 */
[----:B------:R-:W-:Y:S01]  /*0260*/  ISETP.GE.AND P3, PT, R15, 0x1, PT ;  /* 0x000000010f00780c */ /* 0x000fe20003f66270 */
[----:B------:R-:W-:Y:S02]  /*0270*/  IMAD R13, R6, 0x10, R13 ;  /* 0x00000010060d7824 */ /* 0x000fe400078e020d */
[----:B------:R-:W-:Y:S01]  /*0280*/  IMAD R11, R0, -0xe, R3 ;  /* 0xfffffff2000b7824 */ /* 0x000fe200078e0203 */
[----:B------:R-:W-:Y:S01]  /*0290*/  SHF.R.U32.HI R3, RZ, 0x1f, R12 ;  /* 0x0000001fff037819 */ /* 0x000fe2000001160c */
[----:B------:R-:W-:Y:S01]  /*02a0*/  IMAD R21, R5, -0x11, R2 ;  /* 0xffffffef05157824 */ /* 0x000fe200078e0202 */
[----:B------:R-:W-:Y:S01]  /*02b0*/  ISETP.GE.AND P4, PT, R9, 0x1, PT ;  /* 0x000000010900780c */ /* 0x000fe20003f86270 */
[----:B------:R-:W-:Y:S01]  /*02c0*/  IMAD.HI R10, R11, -0x6db6db6d, R10 ;  /* 0x924924930b0a7827 */ /* 0x000fe200078e020a */
[----:B------:R-:W-:Y:S02]  /*02d0*/  ISETP.GE.AND P5, PT, R13, 0x1, PT ;  /* 0x000000010d00780c */ /* 0x000fe40003fa6270 */
[----:B------:R-:W-:Y:S01]  /*02e0*/  LEA.HI.SX32 R3, R12, R3, 0x1d ;  /* 0x000000030c037211 */ /* 0x000fe200078feaff */
[----:B------:R-:W-:Y:S01]  /*02f0*/  IMAD R17, R17, -0x11, R4 ;  /* 0xffffffef11117824 */ /* 0x000fe200078e0204 */
[----:B------:R-:W-:Y:S01]  /*0300*/  LEA R21, R6, R21, 0x4 ;  /* 0x0000001506157211 */ /* 0x000fe200078e20ff */
[----:B------:R-:W-:Y:S01]  /*0310*/  @P3 IMAD R15, R0, 0x6200, R15 ;  /* 0x00006200000f3824 */ /* 0x000fe200078e020f */
[----:B------:R-:W-:Y:S01]  /*0320*/  SHF.R.U32.HI R5, RZ, 0x1f, R10 ;  /* 0x0000001fff057819 */ /* 0x000fe2000001160a */
[----:B------:R-:W-:Y:S01]  /*0330*/  IMAD R19, R3, -0x11, R8 ;  /* 0xffffffef03137824 */ /* 0x000fe200078e0208 */
[----:B------:R-:W-:Y:S01]  /*0340*/  ISETP.GE.AND P0, PT, R21, 0x1, PT ;  /* 0x000000011500780c */ /* 0x000fe20003f06270 */
[C---:B------:R-:W-:Y:S01]  /*0350*/  IMAD R17, R6.reuse, 0x10, R17 ;  /* 0x0000001006117824 */ /* 0x040fe200078e0211 */
[----:B------:R-:W-:Y:S01]  /*0360*/  @P3 IADD3 R3, R7, 0x460, RZ ;  /* 0x0000046007033810 */ /* 0x000fe20007ffe0ff */
[----:B------:R-:W-:Y:S01]  /*0370*/  IMAD R19, R6, 0x10, R19 ;  /* 0x0000001006137824 */ /* 0x000fe200078e0213 */
[----:B------:R-:W-:Y:S01]  /*0380*/  LEA.HI.SX32 R8, R10, R5, 0x1e ;  /* 0x000000050a087211 */ /* 0x000fe200078ff2ff */
[----:B------:R-:W-:Y:S01]  /*0390*/  @P5 IMAD.MOV.U32 R10, RZ, RZ, RZ ;  /* 0x000000ffff0a5224 */ /* 0x000fe200078e00ff */
[----:B------:R-:W-:Y:S01]  /*03a0*/  @P3 MOV R2, RZ ;  /* 0x000000ff00023202 */ /* 0x000fe20000000f00 */
[C---:B------:R-:W-:Y:S01]  /*03b0*/  @P4 IMAD R9, R0.reuse, 0x6200, R9 ;  /* 0x0000620000094824 */ /* 0x040fe200078e0209 */
[----:B------:R-:W-:Y:S01]  /*03c0*/  ISETP.GE.AND P1, PT, R17, 0x1, PT ;  /* 0x000000011100780c */ /* 0x000fe20003f26270 */
[----:B------:R-:W-:Y:S01]  /*03d0*/  @P5 IMAD R13, R0, 0x6200, R13 ;  /* 0x00006200000d5824 */ /* 0x000fe200078e020d */
[----:B------:R-:W-:Y:S01]  /*03e0*/  @P4 IADD3 R5, R7, 0x540, RZ ;  /* 0x0000054007054810 */ /* 0x000fe20007ffe0ff */
[----:B------:R-:W-:Y:S01]  /*03f0*/  @P3 IMAD.HI R12, R3, -0x78bc1a6b, R2 ;  /* 0x8743e595030c3827 */ /* 0x000fe200078e0202 */
[----:B------:R-:W-:-:S02]  /*0400*/  @P5 IADD3 R11, R7, 0x620, RZ ;  /* 0x00000620070b5810 */ /* 0x000fc40007ffe0ff */
[----:B------:R-:W-:Y:S01]  /*0410*/  @P4 MOV R4, RZ ;  /* 0x000000ff00044202 */ /* 0x000fe20000000f00 */
[----:B------:R-:W-:Y:S01]  /*0420*/  @P0 IMAD R22, R0, 0x6200, R21 ;  /* 0x0000620000160824 */ /* 0x000fe200078e0215 */
[----:B------:R-:W-:Y:S01]  /*0430*/  ISETP.GE.AND P2, PT, R19, 0x1, PT ;  /* 0x000000011300780c */ /* 0x000fe20003f46270 */
[----:B------:R-:W-:Y:S01]  /*0440*/  @P5 IMAD.HI R16, R11, -0x78bc1a6b, R10 ;  /* 0x8743e5950b105827 */ /* 0x000fe200078e020a */
[C---:B------:R-:W-:Y:S02]  /*0450*/  @P3 IADD3 R3, R7.reuse, 0x97, RZ ;  /* 0x0000009707033810 */ /* 0x040fe40007ffe0ff */
[----:B------:R-:W-:Y:S01]  /*0460*/  @P0 IADD3 R10, R7, 0xe0, RZ ;  /* 0x000000e0070a0810 */ /* 0x000fe20007ffe0ff */
[----:B------:R-:W-:Y:S01]  /*0470*/  @P4 IMAD.HI R14, R5, -0x78bc1a6b, R4 ;  /* 0x8743e595050e4827 */ /* 0x000fe200078e0204 */
[C---:B------:R-:W-:Y:S02]  /*0480*/  @P4 IADD3 R5, R7.reuse, 0x177, RZ ;  /* 0x0000017707054810 */ /* 0x040fe40007ffe0ff */
[----:B------:R-:W-:Y:S01]  /*0490*/  @P5 IADD3 R11, R7, 0x257, RZ ;  /* 0x00000257070b5810 */ /* 0x000fe20007ffe0ff */
[----:B------:R-:W-:Y:S01]  /*04a0*/  @P3 IMAD.HI R18, R3, -0x78bc1a6b, R2 ;  /* 0x8743e59503123827 */ /* 0x000fe200078e0202 */
[----:B------:R-:W-:-:S02]  /*04b0*/  @P3 IADD3 R15, R15, -0x71, RZ ;  /* 0xffffff8f0f0f3810 */ /* 0x000fc40007ffe0ff */
[----:B------:R-:W-:Y:S01]  /*04c0*/  @P4 IADD3 R9, R9, -0x71, RZ ;  /* 0xffffff8f09094810 */ /* 0x000fe20007ffe0ff */
[----:B------:R-:W-:Y:S01]  /*04d0*/  @P4 IMAD.HI R2, R5, -0x78bc1a6b, R4 ;  /* 0x8743e59505024827 */ /* 0x000fe200078e0204 */
[C---:B------:R-:W-:Y:S02]  /*04e0*/  @P1 IADD3 R4, R7.reuse, 0x1c0, RZ ;  /* 0x000001c007041810 */ /* 0x040fe40007ffe0ff */
[----:B------:R-:W-:Y:S01]  /*04f0*/  @P2 IADD3 R24, R7, 0x2a0, RZ ;  /* 0x000002a007182810 */ /* 0x000fe20007ffe0ff */
[----:B------:R-:W-:Y:S01]  /*0500*/  @P0 IMAD.HI R20, R10, 0x78787879, RZ ;  /* 0x787878790a140827 */ /* 0x000fe200078e02ff */
[----:B------:R-:W-:Y:S02]  /*0510*/  @P5 MOV R10, RZ ;  /* 0x000000ff000a5202 */ /* 0x000fe40000000f00 */
[----:B------:R-:W-:Y:S01]  /*0520*/  @P5 IADD3 R13, R13, -0x71, RZ ;  /* 0xffffff8f0d0d5810 */ /* 0x000fe20007ffe0ff */
[----:B------:R-:W-:Y:S01]  /*0530*/  @P1 IMAD.HI R21, R4, 0x78787879, RZ ;  /* 0x7878787904151827 */ /* 0x000fe200078e02ff */
[----:B------:R-:W-:-:S03]  /*0540*/  @P0 SHF.R.U32.HI R23, RZ, 0x1f, R20 ;  /* 0x0000001fff170819 */ /* 0x000fc60000011614 */
[----:B------:R-:W-:Y:S01]  /*0550*/  @P5 IMAD.HI R4, R11, -0x78bc1a6b, R10 ;  /* 0x8743e5950b045827 */ /* 0x000fe200078e020a */
[----:B------:R-:W-:Y:S02]  /*0560*/  @P0 LEA.HI.SX32 R10, R20, R23, 0x1d ;  /* 0x00000017140a0211 */ /* 0x000fe400078feaff */
[----:B------:R-:W-:Y:S01]  /*0570*/  @P0 IADD3 R23, R22, -0x71, RZ ;  /* 0xffffff8f16170810 */ /* 0x000fe20007ffe0ff */
[----:B------:R-:W-:Y:S01]  /*0580*/  @P2 IMAD.HI R20, R24, 0x78787879, RZ ;  /* 0x7878787918142827 */ /* 0x000fe200078e02ff */
[----:B------:R-:W-:Y:S02]  /*0590*/  @P1 SHF.R.U32.HI R24, RZ, 0x1f, R21 ;  /* 0x0000001fff181819 */ /* 0x000fe40000011615 */
[----:B------:R-:W-:Y:S01]  /*05a0*/  @P5 SHF.R.U32.HI R29, RZ, 0x1f, R4 ;  /* 0x0000001fff1d5819 */ /* 0x000fe20000011604 */
[C---:B------:R-:W-:Y:S01]  /*05b0*/  @P1 IMAD R22, R0.reuse, 0x6200, R17 ;  /* 0x0000620000161824 */ /* 0x040fe200078e0211 */
[----:B------:R-:W-:Y:S01]  /*05c0*/  @P1 LEA.HI.SX32 R17, R21, R24, 0x1d ;  /* 0x0000001815111211 */ /* 0x000fe200078feaff */
[----:B------:R-:W-:Y:S01]  /*05d0*/  @P2 IMAD R19, R0, 0x6200, R19 ;  /* 0x0000620000132824 */ /* 0x000fe200078e0213 */
[----:B------:R-:W-:Y:S01]  /*05e0*/  @P2 SHF.R.U32.HI R27, RZ, 0x1f, R20 ;  /* 0x0000001fff1b2819 */ /* 0x000fe20000011614 */
[----:B------:R-:W-:Y:S01]  /*05f0*/  @P0 IMAD R25, R8, 0x1880, R23 ;  /* 0x0000188008190824 */ /* 0x000fe200078e0217 */
[----:B------:R-:W-:-:S02]  /*0600*/  @P1 IADD3 R21, R22, -0x71, RZ ;  /* 0xffffff8f16151810 */ /* 0x000fc40007ffe0ff */
[----:B------:R-:W-:Y:S01]  /*0610*/  @P2 IADD3 R23, R19, -0x71, RZ ;  /* 0xffffff8f13172810 */ /* 0x000fe20007ffe0ff */
[----:B------:R-:W-:Y:S01]  /*0620*/  @P0 IMAD R19, R10, 0x70, R25 ;  /* 0x000000700a130824 */ /* 0x000fe200078e0219 */
[----:B------:R-:W-:Y:S01]  /*0630*/  @P2 LEA.HI.SX32 R20, R20, R27, 0x1d ;  /* 0x0000001b14142211 */ /* 0x000fe200078feaff */
[C---:B------:R-:W-:Y:S01]  /*0640*/  @P1 IMAD R10, R8.reuse, 0x1880, R21 ;  /* 0x00001880080a1824 */ /* 0x040fe200078e0215 */
[----:B------:R-:W-:Y:S01]  /*0650*/  @P3 SHF.R.U32.HI R21, RZ, 0x1f, R12 ;  /* 0x0000001fff153819 */ /* 0x000fe2000001160c */
[----:B------:R-:W-:Y:S01]  /*0660*/  @P2 IMAD R23, R8, 0x1880, R23 ;  /* 0x0000188008172824 */ /* 0x000fe200078e0217 */
[----:B------:R-:W-:Y:S01]  /*0670*/  @P3 SHF.R.U32.HI R25, RZ, 0x1f, R18 ;  /* 0x0000001fff193819 */ /* 0x000fe20000011612 */
[----:B------:R-:W-:Y:S01]  /*0680*/  @P1 IMAD R17, R17, 0x70, R10 ;  /* 0x0000007011111824 */ /* 0x000fe200078e020a */
[----:B------:R-:W-:Y:S01]  /*0690*/  @P3 LEA.HI.SX32 R12, R12, R21, 0x17 ;  /* 0x000000150c0c3211 */ /* 0x000fe200078fbaff */
[----:B------:R-:W-:Y:S01]  /*06a0*/  @P2 IMAD R10, R20, 0x70, R23 ;  /* 0x00000070140a2824 */ /* 0x000fe200078e0217 */
[----:B------:R-:W-:-:S02]  /*06b0*/  @P3 LEA.HI.SX32 R21, R18, R25, 0x17 ;  /* 0x0000001912153211 */ /* 0x000fc400078fbaff */
[----:B------:R-:W-:Y:S01]  /*06c0*/  @P4 SHF.R.U32.HI R23, RZ, 0x1f, R14 ;  /* 0x0000001fff174819 */ /* 0x000fe2000001160e */
[----:B------:R-:W-:Y:S01]  /*06d0*/  @P3 IMAD R15, R12, 0x3100, R15 ;  /* 0x000031000c0f3824 */ /* 0x000fe200078e020f */
[----:B------:R-:W-:Y:S01]  /*06e0*/  @P4 SHF.R.U32.HI R25, RZ, 0x1f, R2 ;  /* 0x0000001fff194819 */ /* 0x000fe20000011602 */
[----:B------:R-:W-:Y:S01]  /*06f0*/  @P3 IMAD R21, R21, -0x3c9, R3 ;  /* 0xfffffc3715153824 */ /* 0x000fe200078e0203 */
[----:B------:R-:W-:Y:S02]  /*0700*/  @P4 LEA.HI.SX32 R14, R14, R23, 0x17 ;  /* 0x000000170e0e4211 */ /* 0x000fe400078fbaff */
[----:B------:R-:W-:Y:S01]  /*0710*/  @P4 LEA.HI.SX32 R23, R2, R25, 0x17 ;  /* 0x0000001902174211 */ /* 0x000fe200078fbaff */
[----:B------:R-:W-:Y:S01]  /*0720*/  @P3 IMAD.HI R21, R21, 0x78787879, RZ ;  /* 0x7878787915153827 */ /* 0x000fe200078e02ff */
[----:B------:R-:W-:Y:S02]  /*0730*/  @P5 LEA.HI.SX32 R29, R4, R29, 0x17 ;  /* 0x0000001d041d5211 */ /* 0x000fe400078fbaff */
[----:B------:R-:W-:Y:S01]  /*0740*/  @P5 SHF.R.U32.HI R27, RZ, 0x1f, R16 ;  /* 0x0000001fff1b5819 */ /* 0x000fe20000011610 */
[----:B------:R-:W-:Y:S01]  /*0750*/  @P4 IMAD R23, R23, -0x3c9, R5 ;  /* 0xfffffc3717174824 */ /* 0x000fe200078e0205 */
[----:B------:R-:W-:Y:S01]  /*0760*/  @P3 SHF.R.U32.HI R2, RZ, 0x1f, R21 ;  /* 0x0000001fff023819 */ /* 0x000fe20000011615 */
[----:B------:R-:W-:Y:S01]  /*0770*/  @P5 IMAD R29, R29, -0x3c9, R11 ;  /* 0xfffffc371d1d5824 */ /* 0x000fe200078e020b */
[----:B------:R-:W-:Y:S01]  /*0780*/  @P5 LEA.HI.SX32 R16, R16, R27, 0x17 ;  /* 0x0000001b10105211 */ /* 0x000fe200078fbaff */
[----:B------:R-:W-:Y:S01]  /*0790*/  @P4 IMAD.HI R23, R23, 0x78787879, RZ ;  /* 0x7878787917174827 */ /* 0x000fe200078e02ff */
[----:B------:R-:W-:-:S03]  /*07a0*/  @P3 LEA.HI.SX32 R21, R21, R2, 0x1d ;  /* 0x0000000215153211 */ /* 0x000fc600078feaff */
[----:B------:R-:W-:Y:S01]  /*07b0*/  @P5 IMAD.HI R29, R29, 0x78787879, RZ ;  /* 0x787878791d1d5827 */ /* 0x000fe200078e02ff */
[----:B------:R-:W-:-:S03]  /*07c0*/  @P4 SHF.R.U32.HI R4, RZ, 0x1f, R23 ;  /* 0x0000001fff044819 */ /* 0x000fc60000011617 */
[----:B------:R-:W-:Y:S01]  /*07d0*/  @P4 IMAD R9, R14, 0x3100, R9 ;  /* 0x000031000e094824 */ /* 0x000fe200078e0209 */
[----:B------:R-:W-:Y:S01]  /*07e0*/  @P5 SHF.R.U32.HI R12, RZ, 0x1f, R29 ;  /* 0x0000001fff0c5819 */ /* 0x000fe2000001161d */
[----:B------:R-:W-:Y:S01]  /*07f0*/  @P0 IMAD.MOV.U32 R14, RZ, RZ, 0x4 ;  /* 0x00000004ff0e0424 */ /* 0x000fe200078e00ff */
[----:B------:R-:W-:Y:S01]  /*0800*/  @P4 LEA.HI.SX32 R23, R23, R4, 0x1d ;  /* 0x0000000417174211 */ /* 0x000fe200078feaff */
[----:B------:R-:W-:Y:S01]  /*0810*/  @P5 IMAD R13, R16, 0x3100, R13 ;  /* 0x00003100100d5824 */ /* 0x000fe200078e020d */
[----:B------:R-:W-:Y:S01]  /*0820*/  @P5 LEA.HI.SX32 R29, R29, R12, 0x1d ;  /* 0x0000000c1d1d5211 */ /* 0x000fe200078feaff */
[----:B------:R-:W-:Y:S01]  /*0830*/  @P0 IMAD.WIDE R2, R19, R14, c[0x0][0x160] ;  /* 0x0000580013020625 */ /* 0x000fe200078e020e */
[----:B------:R-:W-:Y:S02]  /*0840*/  HFMA2.MMA R26, -RZ, RZ, 0, 0 ;  /* 0x00000000ff1a7435 */ /* 0x000fe400000001ff */
[----:B------:R-:W-:Y:S01]  /*0850*/  HFMA2.MMA R16, -RZ, RZ, 0, 0 ;  /* 0x00000000ff107435 */ /* 0x000fe200000001ff */
[----:B------:R-:W-:-:S02]  /*0860*/  @P4 IMAD R12, R8, 0x1880, R9 ;  /* 0x00001880080c4824 */ /* 0x000fc400078e0209 */
[C---:B------:R-:W-:Y:S01]  /*0870*/  @P5 IMAD R14, R8.reuse, 0x1880, R13 ;  /* 0x00001880080e5824 */ /* 0x040fe200078e020d */
[----:B------:R-:W-:Y:S01]  /*0880*/  @P4 MOV R13, 0x4 ;  /* 0x00000004000d4802 */ /* 0x000fe20000000f00 */
[----:B------:R-:W-:Y:S02]  /*0890*/  @P3 IMAD R4, R8, 0x1880, R15 ;  /* 0x0000188008043824 */ /* 0x000fe400078e020f */
[----:B------:R-:W-:Y:S02]  /*08a0*/  @P4 IMAD R12, R23, 0x70, R12 ;  /* 0x00000070170c4824 */ /* 0x000fe400078e020c */
[----:B------:R-:W-:Y:S01]  /*08b0*/  @P5 IMAD R14, R29, 0x70, R14 ;  /* 0x000000701d0e5824 */ /* 0x000fe200078e020e */
[----:B------:R-:W-:Y:S01]  /*08c0*/  @P3 MOV R28, 0x4 ;  /* 0x00000004001c3802 */ /* 0x000fe20000000f00 */
[----:B------:R-:W-:Y:S01]  /*08d0*/  @P5 IMAD.MOV.U32 R15, RZ, RZ, 0x4 ;  /* 0x00000004ff0f5424 */ /* 0x000fe200078e00ff */
[----:B------:R0:W5:Y:S01]  /*08e0*/  @P0 LDG.E.CONSTANT R16, [R2.64] ;  /* 0x0000000402100981 */ /* 0x000162000c1e9900 */
[----:B------:R-:W-:Y:S01]  /*08f0*/  IMAD.MOV.U32 R18, RZ, RZ, RZ ;  /* 0x000000ffff127224 */ /* 0x000fe200078e00ff */
[----:B------:R-:W-:Y:S01]  /*0900*/  HFMA2.MMA R20, -RZ, RZ, 0, 0 ;  /* 0x00000000ff147435 */ /* 0x000fe200000001ff */
[----:B------:R-:W-:Y:S01]  /*0910*/  @P4 IMAD.WIDE R12, R12, R13, c[0x0][0x160] ;  /* 0x000058000c0c4625 */ /* 0x000fe200078e020d */
[----:B------:R-:W-:-:S03]  /*0920*/  MOV R22, RZ ;  /* 0x000000ff00167202 */ /* 0x000fc60000000f00 */
[----:B------:R-:W-:Y:S01]  /*0930*/  @P5 IMAD.WIDE R14, R14, R15, c[0x0][0x160] ;  /* 0x000058000e0e5625 */ /* 0x000fe200078e020f */
[----:B------:R1:W5:Y:S03]  /*0940*/  @P4 LDG.E.CONSTANT R26, [R12.64] ;  /* 0x000000040c1a4981 */ /* 0x000366000c1e9900 */
[----:B------:R-:W-:Y:S01]  /*0950*/  @P3 IMAD R11, R21, 0x70, R4 ;  /* 0x00000070150b3824 */ /* 0x000fe200078e0204 */
[----:B------:R1:W5:Y:S01]  /*0960*/  @P5 LDG.E.CONSTANT R18, [R14.64] ;  /* 0x000000040e125981 */ /* 0x000362000c1e9900 */
[----:B------:R-:W-:Y:S01]  /*0970*/  @P1 MOV R4, 0x4 ;  /* 0x0000000400041802 */ /* 0x000fe20000000f00 */
[----:B------:R-:W-:Y:S02]  /*0980*/  @P2 IMAD.MOV.U32 R5, RZ, RZ, 0x4 ;  /* 0x00000004ff052424 */ /* 0x000fe400078e00ff */
[----:B------:R-:W-:Y:S02]  /*0990*/  IMAD.MOV.U32 R24, RZ, RZ, RZ ;  /* 0x000000ffff187224 */ /* 0x000fe400078e00ff */
[----:B0-----:R-:W-:-:S04]  /*09a0*/  @P1 IMAD.WIDE R2, R17, R4, c[0x0][0x160] ;  /* 0x0000580011021625 */ /* 0x001fc800078e0204 */
[----:B------:R-:W-:Y:S01]  /*09b0*/  @P2 IMAD.WIDE R4, R10, R5, c[0x0][0x160] ;  /* 0x000058000a042625 */ /* 0x000fe200078e0205 */
[----:B------:R-:W-:Y:S01]  /*09c0*/  IADD3 R29, R7, 0x380, RZ ;  /* 0x00000380071d7810 */ /* 0x000fe20007ffe0ff */
[----:B------:R0:W5:Y:S02]  /*09d0*/  @P1 LDG.E.CONSTANT R20, [R2.64] ;  /* 0x0000000402141981 */ /* 0x000164000c1e9900 */
[----:B------:R-:W-:Y:S01]  /*09e0*/  @P3 IMAD.WIDE R10, R11, R28, c[0x0][0x160] ;  /* 0x000058000b0a3625 */ /* 0x000fe200078e021c */
[----:B------:R-:W-:Y:S01]  /*09f0*/  HFMA2.MMA R28, -RZ, RZ, 0, 0 ;  /* 0x00000000ff1c7435 */ /* 0x000fe200000001ff */
[----:B------:R-:W-:Y:S01]  /*0a00*/  BSSY B0, `(.L_x_0) ;  /* 0x000001d000007945 */ /* 0x000fe20003800000 */
[----:B------:R2:W5:Y:S01]  /*0a10*/  @P2 LDG.E.CONSTANT R22, [R4.64] ;  /* 0x0000000404162981 */ /* 0x000562000c1e9900 */
[----:B------:R-:W-:-:S03]  /*0a20*/  IMAD.HI R9, R7, 0x78787879, RZ ;  /* 0x7878787907097827 */ /* 0x000fc600078e02ff */
[----:B------:R3:W5:Y:S04]  /*0a30*/  @P3 LDG.E.CONSTANT R24, [R10.64] ;  /* 0x000000040a183981 */ /* 0x000768000c1e9900 */
[----:B------:R-:W-:Y:S01]  /*0a40*/  IMAD.HI R17, R29, -0x78bc1a6b, R28 ;  /* 0x8743e5951d117827 */ /* 0x000fe200078e021c */
[----:B------:R-:W-:-:S04]  /*0a50*/  SHF.R.U32.HI R28, RZ, 0x1f, R9 ;  /* 0x0000001fff1c7819 */ /* 0x000fc80000011609 */
[----:B------:R-:W-:Y:S02]  /*0a60*/  LEA.HI.SX32 R28, R9, R28, 0x1d ;  /* 0x0000001c091c7211 */ /* 0x000fe400078feaff */
[----:B------:R-:W-:-:S03]  /*0a70*/  SHF.R.U32.HI R19, RZ, 0x1f, R17 ;  /* 0x0000001fff137819 */ /* 0x000fc60000011611 */
[----:B0-----:R-:W-:Y:S01]  /*0a80*/  IMAD R2, R8, 0x38, R28 ;  /* 0x0000003808027824 */ /* 0x001fe200078e021c */
[----:B------:R-:W-:-:S04]  /*0a90*/  LEA.HI.SX32 R3, R17, R19, 0x17 ;  /* 0x0000001311037211 */ /* 0x000fc800078fbaff */
[----:B------:R-:W-:Y:S01]  /*0aa0*/  ISETP.GE.AND P0, PT, R2, 0x1, PT ;  /* 0x000000010200780c */ /* 0x000fe20003f06270 */
[----:B------:R-:W-:-:S04]  /*0ab0*/  IMAD R29, R3, -0x3c9, R29 ;  /* 0xfffffc37031d7824 */ /* 0x000fc800078e021d */
[----:B------:R-:W-:Y:S01]  /*0ac0*/  IMAD.HI R29, R29, 0x78787879, RZ ;  /* 0x787878791d1d7827 */ /* 0x000fe200078e02ff */
[----:B---3--:R-:W-:-:S04]  /*0ad0*/  MOV R10, RZ ;  /* 0x000000ff000a7202 */ /* 0x008fc80000000f00 */
[----:B------:R-:W-:-:S04]  /*0ae0*/  SHF.R.U32.HI R2, RZ, 0x1f, R29 ;  /* 0x0000001fff027819 */ /* 0x000fc8000001161d */
[----:B--2---:R-:W-:Y:S01]  /*0af0*/  LEA.HI.SX32 R5, R29, R2, 0x1d ;  /* 0x000000021d057211 */ /* 0x004fe200078feaff */
[----:B------:R-:W-:Y:S05]  /*0b00*/  @!P0 BRA `(.L_x_1) ;  /* 0x000000c000008947 */ /* 0x000fea0003800000 */
[----:B-1----:R-:W-:-:S04]  /*0b10*/  IMAD R9, R28, -0x11, R7 ;  /* 0xffffffef1c097824 */ /* 0x002fc800078e0207 */
[----:B------:R-:W-:-:S05]  /*0b20*/  IMAD R2, R6, 0x10, R9 ;  /* 0x0000001006027824 */ /* 0x000fca00078e0209 */
[----:B------:R-:W-:-:S13]  /*0b30*/  ISETP.GE.AND P0, PT, R2, 0x1, PT ;  /* 0x000000010200780c */ /* 0x000fda0003f06270 */
[----:B------:R-:W-:Y:S05]  /*0b40*/  @!P0 BRA `(.L_x_1) ;  /* 0x0000008000008947 */ /* 0x000fea0003800000 */
[----:B------:R-:W-:Y:S01]  /*0b50*/  IMAD R9, R0, 0x6200, R9 ;  /* 0x0000620000097824 */ /* 0x000fe200078e0209 */
[----:B------:R-:W-:-:S04]  /*0b60*/  HFMA2.MMA R10, -RZ, RZ, 0, 2.384185791015625e-07 ;  /* 0x00000004ff0a7435 */ /* 0x000fc800000001ff */
[----:B------:R-:W-:-:S05]  /*0b70*/  IADD3 R9, R9, -0x71, RZ ;  /* 0xffffff8f09097810 */ /* 0x000fca0007ffe0ff */
[----:B------:R-:W-:-:S05]  /*0b80*/  IMAD R9, R28, 0x70, R9 ;  /* 0x000000701c097824 */ /* 0x000fca00078e0209 */
[----:B------:R-:W-:-:S05]  /*0b90*/  LEA R9, R6, R9, 0x4 ;  /* 0x0000000906097211 */ /* 0x000fca00078e20ff */
[----:B------:R-:W-:-:S04]  /*0ba0*/  IMAD R9, R8, 0x1880, R9 ;  /* 0x0000188008097824 */ /* 0x000fc800078e0209 */
[----:B------:R-:W-:-:S06]  /*0bb0*/  IMAD.WIDE R10, R9, R10, c[0x0][0x160] ;  /* 0x00005800090a7625 */ /* 0x000fcc00078e020a */
[----:B------:R0:W5:Y:S02]  /*0bc0*/  LDG.E.CONSTANT R10, [R10.64] ;  /* 0x000000040a0a7981 */ /* 0x000164000c1e9900 */
.L_x_1:
[----:B-1----:R-:W-:Y:S05]  /*0bd0*/  BSYNC B0 ;  /* 0x0000000000007941 */ /* 0x002fea0003800000 */
.L_x_0:
[----:B-----5:R1:W-:Y:S01]  /*0be0*/  STS [R7.X4], R10 ;  /* 0x0000000a07007388 */ /* 0x0203e20000004800 */
[----:B------:R-:W-:Y:S01]  /*0bf0*/  IMAD R2, R8, 0x38, R5 ;  /* 0x0000003808027824 */ /* 0x000fe200078e0205 */
[----:B------:R-:W-:Y:S04]  /*0c00*/  BSSY B0, `(.L_x_2) ;  /* 0x0000014000007945 */ /* 0x000fe80003800000 */
[----:B------:R-:W-:Y:S01]  /*0c10*/  ISETP.GE.AND P0, PT, R2, 0x1, PT ;  /* 0x000000010200780c */ /* 0x000fe20003f06270 */
[----:B------:R-:W-:-:S12]  /*0c20*/  IMAD.MOV.U32 R2, RZ, RZ, RZ ;  /* 0x000000ffff027224 */ /* 0x000fd800078e00ff */
[----:B------:R-:W-:Y:S05]  /*0c30*/  @!P0 BRA `(.L_x_3) ;  /* 0x0000010000008947 */ /* 0x000fea0003800000 */
[----:B-1----:R-:W-:-:S05]  /*0c40*/  IADD3 R4, R7, 0xc, RZ ;  /* 0x0000000c07047810 */ /* 0x002fca0007ffe0ff */
[----:B------:R-:W-:-:S05]  /*0c50*/  IMAD.HI R9, R4, 0x78787879, RZ ;  /* 0x7878787904097827 */ /* 0x000fca00078e02ff */
[----:B------:R-:W-:-:S04]  /*0c60*/  SHF.R.U32.HI R10, RZ, 0x1f, R9 ;  /* 0x0000001fff0a7819 */ /* 0x000fc80000011609 */
[----:B------:R-:W-:-:S05]  /*0c70*/  LEA.HI.SX32 R9, R9, R10, 0x1d ;  /* 0x0000000a09097211 */ /* 0x000fca00078feaff */
[----:B------:R-:W-:-:S05]  /*0c80*/  IMAD R9, R9, -0x11, R4 ;  /* 0xffffffef09097824 */ /* 0x000fca00078e0204 */
[----:B------:R-:W-:-:S04]  /*0c90*/  LEA R9, R6, R9, 0x4 ;  /* 0x0000000906097211 */ /* 0x000fc800078e20ff */
[----:B------:R-:W-:-:S13]  /*0ca0*/  ISETP.GE.AND P0, PT, R9, 0x1, PT ;  /* 0x000000010900780c */ /* 0x000fda0003f06270 */
[----:B------:R-:W-:Y:S05]  /*0cb0*/  @!P0 BRA `(.L_x_3) ;  /* 0x0000008000008947 */ /* 0x000fea0003800000 */
[----:B------:R-:W-:-:S05]  /*0cc0*/  IMAD R9, R0, 0x6200, R9 ;  /* 0x0000620000097824 */ /* 0x000fca00078e0209 */
[----:B------:R-:W-:-:S05]  /*0cd0*/  IADD3 R2, R9, -0x71, RZ ;  /* 0xffffff8f09027810 */ /* 0x000fca0007ffe0ff */
[----:B------:R-:W-:-:S04]  /*0ce0*/  IMAD R3, R3, 0x3100, R2 ;  /* 0x0000310003037824 */ /* 0x000fc800078e0202 */
[----:B------:R-:W-:Y:S01]  /*0cf0*/  IMAD R2, R8, 0x1880, R3 ;  /* 0x0000188008027824 */ /* 0x000fe200078e0203 */
[----:B------:R-:W-:-:S03]  /*0d00*/  MOV R3, 0x4 ;  /* 0x0000000400037802 */ /* 0x000fc60000000f00 */
[----:B------:R-:W-:-:S04]  /*0d10*/  IMAD R2, R5, 0x70, R2 ;  /* 0x0000007005027824 */ /* 0x000fc800078e0202 */
[----:B------:R-:W-:-:S06]  /*0d20*/  IMAD.WIDE R2, R2, R3, c[0x0][0x160] ;  /* 0x0000580002027625 */ /* 0x000fcc00078e0203 */
[----:B------:R1:W5:Y:S02]  /*0d30*/  LDG.E.CONSTANT R2, [R2.64] ;  /* 0x0000000402027981 */ /* 0x000364000c1e9900 */
.L_x_3:
[----:B-1----:R-:W-:Y:S05]  /*0d40*/  BSYNC B0 ;  /* 0x0000000000007941 */ /* 0x002fea0003800000 */
.L_x_2:
[----:B-----5:R1:W-:Y:S01]  /*0d50*/  STS [R7.X4+0xe00], R2 ;  /* 0x000e000207007388 */ /* 0x0203e20000004800 */
[C---:B------:R-:W-:Y:S01]  /*0d60*/  ISETP.GT.AND P0, PT, R7.reuse, 0x91, PT ;  /* 0x000000910700780c */ /* 0x040fe20003f04270 */
[----:B------:R-:W-:Y:S01]  /*0d70*/  BSSY B0, `(.L_x_4) ;  /* 0x000002b000007945 */ /* 0x000fe20003800000 */
[----:B------:R-:W-:Y:S01]  /*0d80*/  IMAD.SHL.U32 R3, R7, 0x4, RZ ;  /* 0x0000000407037824 */ /* 0x000fe200078e00ff */
[----:B------:R1:W-:Y:S04]  /*0d90*/  STS [R7.X4+0x380], R16 ;  /* 0x0003801007007388 */ /* 0x0003e80000004800 */
[----:B------:R1:W-:Y:S04]  /*0da0*/  STS [R7.X4+0x700], R20 ;  /* 0x0007001407007388 */ /* 0x0003e80000004800 */
[----:B------:R1:W-:Y:S04]  /*0db0*/  STS [R7.X4+0xa80], R22 ;  /* 0x000a801607007388 */ /* 0x0003e80000004800 */
[----:B------:R1:W-:Y:S04]  /*0dc0*/  STS [R7.X4+0x1180], R24 ;  /* 0x0011801807007388 */ /* 0x0003e80000004800 */
[----:B------:R1:W-:Y:S04]  /*0dd0*/  STS [R7.X4+0x1500], R26 ;  /* 0x0015001a07007388 */ /* 0x0003e80000004800 */
[----:B------:R1:W-:Y:S01]  /*0de0*/  STS [R7.X4+0x1880], R18 ;  /* 0x0018801207007388 */ /* 0x0003e20000004800 */
[----:B------:R-:W-:Y:S05]  /*0df0*/  @P0 BRA `(.L_x_5) ;  /* 0x0000022000000947 */ /* 0x000fea0003800000 */
[----:B-1----:R-:W-:Y:S01]  /*0e00*/  IADD3 R2, R7, 0x7, RZ ;  /* 0x0000000707027810 */ /* 0x002fe20007ffe0ff */
[----:B------:R-:W-:Y:S04]  /*0e10*/  BSSY B1, `(.L_x_6) ;  /* 0x000001f000017945 */ /* 0x000fe80003800000 */
[----:B------:R-:W-:-:S05]  /*0e20*/  IMAD.HI R4, R2, 0x78787879, RZ ;  /* 0x7878787902047827 */ /* 0x000fca00078e02ff */
[----:B------:R-:W-:-:S04]  /*0e30*/  SHF.R.U32.HI R5, RZ, 0x1f, R4 ;  /* 0x0000001fff057819 */ /* 0x000fc80000011604 */
[----:B------:R-:W-:Y:S01]  /*0e40*/  LEA.HI.SX32 R5, R4, R5, 0x1d ;  /* 0x0000000504057211 */ /* 0x000fe200078feaff */
[----:B------:R-:W-:-:S04]  /*0e50*/  HFMA2.MMA R4, -RZ, RZ, 0, 0 ;  /* 0x00000000ff047435 */ /* 0x000fc800000001ff */
[----:B------:R-:W-:-:S05]  /*0e60*/  IMAD R5, R5, -0x11, R2 ;  /* 0xffffffef05057824 */ /* 0x000fca00078e0202 */
[----:B------:R-:W-:-:S04]  /*0e70*/  LEA R9, R6, R5, 0x4 ;  /* 0x0000000506097211 */ /* 0x000fc800078e20ff */
[----:B------:R-:W-:-:S13]  /*0e80*/  ISETP.GE.AND P0, PT, R9, 0x1, PT ;  /* 0x000000010900780c */ /* 0x000fda0003f06270 */
[----:B------:R-:W-:Y:S05]  /*0e90*/  @!P0 BRA `(.L_x_7) ;  /* 0x0000016000008947 */ /* 0x000fea0003800000 */
[C---:B0-----:R-:W-:Y:S01]  /*0ea0*/  IADD3 R11, R7.reuse, 0x337, RZ ;  /* 0x00000337070b7810 */ /* 0x041fe20007ffe0ff */
[----:B------:R-:W-:Y:S01]  /*0eb0*/  IMAD.MOV.U32 R10, RZ, RZ, RZ ;  /* 0x000000ffff0a7224 */ /* 0x000fe200078e00ff */
[----:B------:R-:W-:Y:S01]  /*0ec0*/  IADD3 R5, R7, 0x700, RZ ;  /* 0x0000070007057810 */ /* 0x000fe20007ffe0ff */
[----:B------:R-:W-:Y:S01]  /*0ed0*/  IMAD R9, R0, 0x6200, R9 ;  /* 0x0000620000097824 */ /* 0x000fe200078e0209 */
[----:B------:R-:W-:Y:S01]  /*0ee0*/  MOV R4, RZ ;  /* 0x000000ff00047202 */ /* 0x000fe20000000f00 */
[----:B------:R-:W-:-:S03]  /*0ef0*/  IMAD.HI R2, R11, -0x78bc1a6b, R10 ;  /* 0x8743e5950b027827 */ /* 0x000fc600078e020a */
[----:B------:R-:W-:Y:S01]  /*0f00*/  IADD3 R10, R9, -0x71, RZ ;  /* 0xffffff8f090a7810 */ /* 0x000fe20007ffe0ff */
[----:B------:R-:W-:Y:S01]  /*0f10*/  IMAD.HI R4, R5, -0x78bc1a6b, R4 ;  /* 0x8743e59505047827 */ /* 0x000fe200078e0204 */
[----:B------:R-:W-:-:S04]  /*0f20*/  SHF.R.U32.HI R13, RZ, 0x1f, R2 ;  /* 0x0000001fff0d7819 */ /* 0x000fc80000011602 */
[----:B------:R-:W-:Y:S02]  /*0f30*/  LEA.HI.SX32 R13, R2, R13, 0x17 ;  /* 0x0000000d020d7211 */ /* 0x000fe400078fbaff */
[----:B------:R-:W-:-:S03]  /*0f40*/  SHF.R.U32.HI R5, RZ, 0x1f, R4 ;  /* 0x0000001fff057819 */ /* 0x000fc60000011604 */
[----:B------:R-:W-:Y:S01]  /*0f50*/  IMAD R13, R13, -0x3c9, R11 ;  /* 0xfffffc370d0d7824 */ /* 0x000fe200078e020b */
[----:B------:R-:W-:Y:S02]  /*0f60*/  LEA.HI.SX32 R5, R4, R5, 0x17 ;  /* 0x0000000504057211 */ /* 0x000fe400078fbaff */
[----:B------:R-:W-:Y:S01]  /*0f70*/  MOV R4, 0x4 ;  /* 0x0000000400047802 */ /* 0x000fe20000000f00 */
[----:B------:R-:W-:-:S04]  /*0f80*/  IMAD.HI R13, R13, 0x78787879, RZ ;  /* 0x787878790d0d7827 */ /* 0x000fc800078e02ff */
[----:B------:R-:W-:Y:S01]  /*0f90*/  IMAD R5, R5, 0x3100, R10 ;  /* 0x0000310005057824 */ /* 0x000fe200078e020a */
[----:B------:R-:W-:-:S03]  /*0fa0*/  SHF.R.U32.HI R2, RZ, 0x1f, R13 ;  /* 0x0000001fff027819 */ /* 0x000fc6000001160d */
[----:B------:R-:W-:Y:S01]  /*0fb0*/  IMAD R5, R8, 0x1880, R5 ;  /* 0x0000188008057824 */ /* 0x000fe200078e0205 */
[----:B------:R-:W-:-:S05]  /*0fc0*/  LEA.HI.SX32 R2, R13, R2, 0x1d ;  /* 0x000000020d027211 */ /* 0x000fca00078feaff */
[----:B------:R-:W-:-:S04]  /*0fd0*/  IMAD R5, R2, 0x70, R5 ;  /* 0x0000007002057824 */ /* 0x000fc800078e0205 */
[----:B------:R-:W-:-:S06]  /*0fe0*/  IMAD.WIDE R4, R5, R4, c[0x0][0x160] ;  /* 0x0000580005047625 */ /* 0x000fcc00078e0204 */
[----:B------:R0:W5:Y:S02]  /*0ff0*/  LDG.E.CONSTANT R4, [R4.64] ;  /* 0x0000000404047981 */ /* 0x000164000c1e9900 */
.L_x_7:
[----:B------:R-:W-:Y:S05]  /*1000*/  BSYNC B1 ;  /* 0x0000000000017941 */ /* 0x000fea0003800000 */
.L_x_6:
[----:B-----5:R1:W-:Y:S02]  /*1010*/  STS [R7.X4+0x1c00], R4 ;  /* 0x001c000407007388 */ /* 0x0203e40000004800 */
.L_x_5:
[----:B------:R-:W-:Y:S05]  /*1020*/  BSYNC B0 ;  /* 0x0000000000007941 */ /* 0x000fea0003800000 */
.L_x_4:
[----:B------:R-:W-:Y:S01]  /*1030*/  ISETP.GT.AND P0, PT, R7, 0x11, PT ;  /* 0x000000110700780c */ /* 0x000fe20003f04270 */
[----:B-1----:R-:W-:-:S12]  /*1040*/  IMAD.MOV.U32 R2, RZ, RZ, 0x4 ;  /* 0x00000004ff027424 */ /* 0x002fd800078e00ff */
[----:B0-----:R-:W-:-:S04]  /*1050*/  @!P0 IMAD R11, R0, 0x12, R7 ;  /* 0x00000012000b8824 */ /* 0x001fc800078e0207 */
[----:B------:R-:W-:-:S06]  /*1060*/  @!P0 IMAD.WIDE R10, R11, R2, c[0x0][0x168] ;  /* 0x00005a000b0a8625 */ /* 0x000fcc00078e0202 */
[----:B------:R0:W2:Y:S01]  /*1070*/  @!P0 LDG.E.CONSTANT R10, [R10.64] ;  /* 0x000000040a0a8981 */ /* 0x0000a2000c1e9900 */
[----:B------:R-:W-:Y:S02]  /*1080*/  MOV R4, RZ ;  /* 0x000000ff00047202 */ /* 0x000fe40000000f00 */
[----:B------:R-:W-:Y:S02]  /*1090*/  MOV R5, R7 ;  /* 0x0000000700057202 */ /* 0x000fe40000000f00 */
[----:B------:R-:W-:-:S03]  /*10a0*/  LOP3.LUT R9, R3, 0xc, RZ, 0xc0, !PT ;  /* 0x0000000c03097812 */ /* 0x000fc600078ec0ff */
[----:B------:R-:W-:-:S05]  /*10b0*/  IMAD.HI R4, R7, -0x6db6db6d, R4 ;  /* 0x9249249307047827 */ /* 0x000fca00078e0204 */
[----:B------:R-:W-:-:S04]  /*10c0*/  SHF.R.U32.HI R5, RZ, 0x1f, R4 ;  /* 0x0000001fff057819 */ /* 0x000fc80000011604 */
[----:B------:R-:W-:-:S05]  /*10d0*/  LEA.HI.SX32 R4, R4, R5, 0x1a ;  /* 0x0000000504047211 */ /* 0x000fca00078fd2ff */
[C---:B------:R-:W-:Y:S02]  /*10e0*/  IMAD R5, R4.reuse, -0x70, R7 ;  /* 0xffffff9004057824 */ /* 0x040fe400078e0207 */
[C---:B------:R-:W-:Y:S02]  /*10f0*/  IMAD R12, R4.reuse, 0x3c9, R9 ;  /* 0x000003c9040c7824 */ /* 0x040fe400078e0209 */
[----:B------:R-:W-:Y:S01]  /*1100*/  IMAD R13, R4, 0x24, RZ ;  /* 0x00000024040d7824 */ /* 0x000fe200078e02ff */
[----:B------:R-:W-:Y:S01]  /*1110*/  SHF.R.S32.HI R3, RZ, 0x2, R5 ;  /* 0x00000002ff037819 */ /* 0x000fe20000011405 */
[----:B------:R-:W-:-:S04]  /*1120*/  IMAD R29, R0, 0x2, R4 ;  /* 0x00000002001d7824 */ /* 0x000fc800078e0204 */
[----:B0-----:R-:W-:Y:S02]  /*1130*/  IMAD R11, R3, 0x22, R12 ;  /* 0x00000022030b7824 */ /* 0x001fe400078e020c */
[----:B------:R-:W-:Y:S01]  /*1140*/  IMAD R6, R29, 0x188, R6 ;  /* 0x000001881d067824 */ /* 0x000fe200078e0206 */
[----:B--2---:R-:W-:Y:S04]  /*1150*/  @!P0 STS [R7.X4+0x1e48], R10 ;  /* 0x001e480a07008388 */ /* 0x004fe80000004800 */
[----:B------:R-:W-:Y:S06]  /*1160*/  BAR.SYNC 0x0 ;  /* 0x0000000000007b1d */ /* 0x000fec0000000000 */
[----:B------:R-:W-:Y:S01]  /*1170*/  LDS R14, [R13+0x1e48] ;  /* 0x001e48000d0e7984 */ /* 0x000fe20000000800 */
[----:B------:R-:W-:-:S03]  /*1180*/  SHF.L.U32 R7, R7, 0x1, RZ ;  /* 0x0000000107077819 */ /* 0x000fc600000006ff */
[----:B------:R-:W0:Y:S01]  /*1190*/  LDS R17, [R11.X4] ;  /* 0x000000000b117984 */ /* 0x000e220000004800 */
[----:B------:R-:W-:-:S03]  /*11a0*/  LOP3.LUT R7, R7, 0x6, RZ, 0xc0, !PT ;  /* 0x0000000607077812 */ /* 0x000fc600078ec0ff */
[----:B------:R-:W1:Y:S01]  /*11b0*/  LDS R23, [R11.X4+0x8] ;  /* 0x000008000b177984 */ /* 0x000e620000004800 */
[----:B------:R-:W-:-:S03]  /*11c0*/  LEA R7, R6, R7, 0x3 ;  /* 0x0000000706077211 */ /* 0x000fc600078e18ff */
[----:B------:R-:W-:Y:S02]  /*11d0*/  LDS R20, [R13+0x1e4c] ;  /* 0x001e4c000d147984 */ /* 0x000fe40000000800 */
[----:B------:R-:W-:Y:S02]  /*11e0*/  IMAD R8, R8, 0x620, R7 ;  /* 0x0000062008087824 */ /* 0x000fe400078e0207 */
[----:B------:R-:W2:Y:S02]  /*11f0*/  LDS R21, [R11.X4+0x4] ;  /* 0x000004000b157984 */ /* 0x000ea40000004800 */
[----:B------:R-:W-:Y:S02]  /*1200*/  IMAD R3, R3, 0x38, R8 ;  /* 0x0000003803037824 */ /* 0x000fe400078e0208 */
[----:B------:R-:W3:Y:S02]  /*1210*/  LDS R24, [R11.X4+0xc] ;  /* 0x00000c000b187984 */ /* 0x000ee40000004800 */
[----:B------:R-:W-:-:S02]  /*1220*/  IMAD.WIDE R2, R3, R2, c[0x0][0x170] ;  /* 0x00005c0003027625 */ /* 0x000fc400078e0202 */
[----:B------:R-:W4:Y:S04]  /*1230*/  LDS R15, [R13+0x1e50] ;  /* 0x001e50000d0f7984 */ /* 0x000f280000000800 */
[----:B------:R-:W5:Y:S04]  /*1240*/  LDS R18, [R11.X4+0x10] ;  /* 0x000010000b127984 */ /* 0x000f680000004800 */
[----:B------:R-:W-:Y:S04]  /*1250*/  LDS R5, [R13+0x1e54] ;  /* 0x001e54000d057984 */ /* 0x000fe80000000800 */
[----:B------:R-:W5:Y:S04]  /*1260*/  LDS R10, [R11.X4+0x44] ;  /* 0x000044000b0a7984 */ /* 0x000f680000004800 */
[----:B------:R-:W5:Y:S01]  /*1270*/  LDS R12, [R11.X4+0x4c] ;  /* 0x00004c000b0c7984 */ /* 0x000f620000004800 */
[----:B0-----:R-:W-:-:S03]  /*1280*/  FFMA R17, R14, R17, RZ ;  /* 0x000000110e117223 */ /* 0x001fc600000000ff */
[----:B------:R-:W-:Y:S01]  /*1290*/  LDS R9, [R13+0x1e58] ;  /* 0x001e58000d097984 */ /* 0x000fe20000000800 */
[----:B-1----:R-:W-:-:S03]  /*12a0*/  FFMA R19, R14, R23, RZ ;  /* 0x000000170e137223 */ /* 0x002fc600000000ff */
[----:B------:R-:W0:Y:S04]  /*12b0*/  LDS R16, [R11.X4+0x50] ;  /* 0x000050000b107984 */ /* 0x000e280000004800 */
[----:B------:R-:W1:Y:S01]  /*12c0*/  LDS R14, [R11.X4+0x48] ;  /* 0x000048000b0e7984 */ /* 0x000e620000004800 */
[----:B--2---:R-:W-:-:S03]  /*12d0*/  FFMA R22, R20, R21, R17 ;  /* 0x0000001514167223 */ /* 0x004fc60000000011 */
[----:B------:R-:W-:Y:S01]  /*12e0*/  LDS R26, [R13+0x1e68] ;  /* 0x001e68000d1a7984 */ /* 0x000fe20000000800 */
[----:B---3--:R-:W-:-:S03]  /*12f0*/  FFMA R24, R20, R24, R19 ;  /* 0x0000001814187223 */ /* 0x008fc60000000013 */
[----:B------:R-:W2:Y:S01]  /*1300*/  LDS R17, [R13+0x1e5c] ;  /* 0x001e5c000d117984 */ /* 0x000ea20000000800 */
[----:B----4-:R-:W-:-:S03]  /*1310*/  FFMA R23, R23, R15, R22 ;  /* 0x0000000f17177223 */ /* 0x010fc60000000016 */
[----:B------:R-:W3:Y:S01]  /*1320*/  LDS R20, [R11.X4+0x54] ;  /* 0x000054000b147984 */ /* 0x000ee20000004800 */
[----:B-----5:R-:W-:-:S03]  /*1330*/  FFMA R27, R15, R18, R24 ;  /* 0x000000120f1b7223 */ /* 0x020fc60000000018 */
[----:B------:R-:W-:Y:S04]  /*1340*/  LDS R22, [R13+0x1e60] ;  /* 0x001e60000d167984 */ /* 0x000fe80000000800 */
[----:B------:R-:W4:Y:S01]  /*1350*/  LDS R21, [R11.X4+0x88] ;  /* 0x000088000b157984 */ /* 0x000f220000004800 */
[----:B------:R-:W-:-:S03]  /*1360*/  FFMA R10, R5, R10, R23 ;  /* 0x0000000a050a7223 */ /* 0x000fc60000000017 */
[----:B------:R-:W5:Y:S01]  /*1370*/  LDS R19, [R11.X4+0x90] ;  /* 0x000090000b137984 */ /* 0x000f620000004800 */
[----:B------:R-:W-:-:S03]  /*1380*/  FFMA R27, R5, R12, R27 ;  /* 0x0000000c051b7223 */ /* 0x000fc6000000001b */
[----:B------:R-:W-:Y:S04]  /*1390*/  LDS R15, [R13+0x1e64] ;  /* 0x001e64000d0f7984 */ /* 0x000fe80000000800 */
[----:B------:R-:W5:Y:S04]  /*13a0*/  LDS R24, [R11.X4+0x8c] ;  /* 0x00008c000b187984 */ /* 0x000f680000004800 */
[----:B------:R-:W5:Y:S01]  /*13b0*/  LDS R18, [R11.X4+0x94] ;  /* 0x000094000b127984 */ /* 0x000f620000004800 */
[----:B0-----:R-:W-:-:S03]  /*13c0*/  FFMA R16, R9, R16, R27 ;  /* 0x0000001009107223 */ /* 0x001fc6000000001b */
[----:B------:R-:W0:Y:S01]  /*13d0*/  LDS R25, [R11.X4+0x98] ;  /* 0x000098000b197984 */ /* 0x000e220000004800 */
[----:B-1----:R-:W-:-:S04]  /*13e0*/  FFMA R10, R9, R14, R10 ;  /* 0x0000000e090a7223 */ /* 0x002fc8000000000a */
[----:B--2---:R-:W-:Y:S02]  /*13f0*/  FFMA R10, R12, R17, R10 ;  /* 0x000000110c0a7223 */ /* 0x004fe4000000000a */
[----:B---3--:R-:W-:Y:S02]  /*1400*/  FFMA R16, R17, R20, R16 ;  /* 0x0000001411107223 */ /* 0x008fe40000000010 */
[C---:B----4-:R-:W-:Y:S02]  /*1410*/  FFMA R10, R22.reuse, R21, R10 ;  /* 0x00000015160a7223 */ /* 0x050fe4000000000a */
[----:B-----5:R-:W-:Y:S02]  /*1420*/  FFMA R16, R22, R19, R16 ;  /* 0x0000001316107223 */ /* 0x020fe40000000010 */
[C---:B------:R-:W-:Y:S02]  /*1430*/  FFMA R10, R15.reuse, R24, R10 ;  /* 0x000000180f0a7223 */ /* 0x040fe4000000000a */
[----:B------:R-:W-:-:S02]  /*1440*/  FFMA R16, R15, R18, R16 ;  /* 0x000000120f107223 */ /* 0x000fc40000000010 */
[----:B------:R-:W-:Y:S02]  /*1450*/  FFMA R10, R19, R26, R10 ;  /* 0x0000001a130a7223 */ /* 0x000fe4000000000a */
[----:B0-----:R-:W-:-:S03]  /*1460*/  FFMA R16, R26, R25, R16 ;  /* 0x000000191a107223 */ /* 0x001fc60000000010 */
[----:B------:R-:W-:Y:S02]  /*1470*/  FMNMX R5, RZ, R10, !PT ;  /* 0x0000000aff057209 */ /* 0x000fe40007800000 */
[----:B------:R-:W-:-:S03]  /*1480*/  FMNMX R7, RZ, R16, !PT ;  /* 0x00000010ff077209 */ /* 0x000fc60007800000 */
[----:B------:R-:W-:Y:S04]  /*1490*/  STG.E [R2.64], R5 ;  /* 0x0000000502007986 */ /* 0x000fe8000c101904 */
[----:B------:R-:W-:Y:S01]  /*14a0*/  STG.E [R2.64+0x4], R7 ;  /* 0x0000040702007986 */ /* 0x000fe2000c101904 */
[----:B------:R-:W-:Y:S05]  /*14b0*/  EXIT ;  /* 0x000000000000794d */ /* 0x000fea0003800000 */
.L_x_8:
[----:B------:R-:W-:-:S00]  /*14c0*/  BRA `(.L_x_8) ;  /* 0xfffffff000007947 */ /* 0x000fc0000383ffff */
[----:B------:R-:W-:-:S00]  /*14d0*/  NOP ;  /* 0x0000000000007918 */ /* 0x000fc00000000000 */
        /* <DEDUP_REMOVED lines=10> */
.L_x_9:


//--------------------- .nv.shared.candidate0     --------------------------
	.section	.nv.shared.candidate0,"aw",@nobits
	.align	4
.nv.shared.candidate0:
	.zero		7824
